	.headerflags	@"EF_CUDA_TEXMODE_UNIFIED EF_CUDA_64BIT_ADDRESS EF_CUDA_ACCELERATORS EF_CUDA_SM90 EF_CUDA_VIRTUAL_SM(EF_CUDA_SM90)"
	.elftype	@"ET_EXEC"


//--------------------- .nv.info                  --------------------------
	.section	.nv.info,"",@"SHT_CUDA_INFO"
	.align	4


	//----- nvinfo : EIATTR_REGCOUNT
	.align		4
        /*0000*/ 	.byte	0x04, 0x2f
        /*0002*/ 	.short	(.L_1 - .L_0)
	.align		4
.L_0:
        /*0004*/ 	.word	index@(triton_poi_fused_relu_threshold_backward_5)
        /*0008*/ 	.word	0x0000000c


	//----- nvinfo : EIATTR_MIN_STACK_SIZE
	.align		4
.L_1:
        /*000c*/ 	.byte	0x04, 0x12
        /*000e*/ 	.short	(.L_3 - .L_2)
	.align		4
.L_2:
        /*0010*/ 	.word	index@(triton_poi_fused_relu_threshold_backward_5)
        /*0014*/ 	.word	0x00000000


	//----- nvinfo : EIATTR_FRAME_SIZE
	.align		4
.L_3:
        /*0018*/ 	.byte	0x04, 0x11
        /*001a*/ 	.short	(.L_5 - .L_4)
	.align		4
.L_4:
        /*001c*/ 	.word	index@(triton_poi_fused_relu_threshold_backward_5)
        /*0020*/ 	.word	0x00000000


	//----- nvinfo : EIATTR_MIN_STACK_SIZE
	.align		4
.L_5:
        /*0024*/ 	.byte	0x04, 0x12
        /*0026*/ 	.short	(.L_7 - .L_6)
	.align		4
.L_6:
        /*0028*/ 	.word	index@(triton_poi_fused_relu_threshold_backward_5)
        /*002c*/ 	.word	0x00000000
.L_7:


//--------------------- .nv.info.triton_poi_fused_relu_threshold_backward_5 --------------------------
	.section	.nv.info.triton_poi_fused_relu_threshold_backward_5,"",@"SHT_CUDA_INFO"
	.sectionflags	@""
	.align	4


	//----- nvinfo : EIATTR_CUDA_API_VERSION
	.align		4
        /*0000*/ 	.byte	0x04, 0x37
        /*0002*/ 	.short	(.L_9 - .L_8)
.L_8:
        /*0004*/ 	.word	0x0000007c


	//----- nvinfo : EIATTR_KPARAM_INFO
	.align		4
.L_9:
        /*0008*/ 	.byte	0x04, 0x17
        /*000a*/ 	.short	(.L_11 - .L_10)
.L_10:
        /*000c*/ 	.word	0x00000000
        /*0010*/ 	.short	0x0003
        /*0012*/ 	.short	0x0018
        /*0014*/ 	.byte	0x00, 0xf0, 0x11, 0x00


	//----- nvinfo : EIATTR_KPARAM_INFO
	.align		4
.L_11:
        /*0018*/ 	.byte	0x04, 0x17
        /*001a*/ 	.short	(.L_13 - .L_12)
.L_12:
        /*001c*/ 	.word	0x00000000
        /*0020*/ 	.short	0x0002
        /*0022*/ 	.short	0x0010
        /*0024*/ 	.byte	0x00, 0xf4, 0x21, 0x00


	//----- nvinfo : EIATTR_KPARAM_INFO
	.align		4
.L_13:
        /*0028*/ 	.byte	0x04, 0x17
        /*002a*/ 	.short	(.L_15 - .L_14)
.L_14:
        /*002c*/ 	.word	0x00000000
        /*0030*/ 	.short	0x0001
        /*0032*/ 	.short	0x0008
        /*0034*/ 	.byte	0x00, 0xf4, 0x21, 0x00


	//----- nvinfo : EIATTR_KPARAM_INFO
	.align		4
.L_15:
        /*0038*/ 	.byte	0x04, 0x17
        /*003a*/ 	.short	(.L_17 - .L_16)
.L_16:
        /*003c*/ 	.word	0x00000000
        /*0040*/ 	.short	0x0000
        /*0042*/ 	.short	0x0000
        /*0044*/ 	.byte	0x00, 0xf4, 0x21, 0x00


	//----- nvinfo : EIATTR_SPARSE_MMA_MASK
	.align		4
.L_17:
        /*0048*/ 	.byte	0x03, 0x50
        /*004a*/ 	.short	0x0000


	//----- nvinfo : EIATTR_MAXREG_COUNT
	.align		4
        /*004c*/ 	.byte	0x03, 0x1b
        /*004e*/ 	.short	0x00ff


	//----- nvinfo : EIATTR_EXIT_INSTR_OFFSETS
	.align		4
        /*0050*/ 	.byte	0x04, 0x1c
        /*0052*/ 	.short	(.L_19 - .L_18)


	//   ....[0]....
.L_18:
        /*0054*/ 	.word	0x00000220


	//----- nvinfo : EIATTR_REQNTID
	.align		4
.L_19:
        /*0058*/ 	.byte	0x04, 0x10
        /*005a*/ 	.short	(.L_21 - .L_20)
.L_20:
        /*005c*/ 	.word	0x00000080
        /*0060*/ 	.word	0x00000001
        /*0064*/ 	.word	0x00000001


	//----- nvinfo : EIATTR_CBANK_PARAM_SIZE
	.align		4
.L_21:
        /*0068*/ 	.byte	0x03, 0x19
        /*006a*/ 	.short	0x001c


	//----- nvinfo : EIATTR_PARAM_CBANK
	.align		4
        /*006c*/ 	.byte	0x04, 0x0a
        /*006e*/ 	.short	(.L_23 - .L_22)
	.align		4
.L_22:
        /*0070*/ 	.word	index@(.nv.constant0.triton_poi_fused_relu_threshold_backward_5)
        /*0074*/ 	.short	0x0210
        /*0076*/ 	.short	0x001c


	//----- nvinfo : EIATTR_SW_WAR
	.align		4
.L_23:
        /*0078*/ 	.byte	0x04, 0x36
        /*007a*/ 	.short	(.L_25 - .L_24)
.L_24:
        /*007c*/ 	.word	0x00000008
.L_25:


//--------------------- .nv.callgraph             --------------------------
	.section	.nv.callgraph,"",@"SHT_CUDA_CALLGRAPH"
	.align	4
	.sectionentsize	8
	.align		4
        /*0000*/ 	.word	0x00000000
	.align		4
        /*0004*/ 	.word	0xffffffff
	.align		4
        /*0008*/ 	.word	0x00000000
	.align		4
        /*000c*/ 	.word	0xfffffffe
	.align		4
        /*0010*/ 	.word	0x00000000
	.align		4
        /*0014*/ 	.word	0xfffffffd
	.align		4
        /*0018*/ 	.word	0x00000000
	.align		4
        /*001c*/ 	.word	0xfffffffc


//--------------------- .text.triton_poi_fused_relu_threshold_backward_5 --------------------------
	.section	.text.triton_poi_fused_relu_threshold_backward_5,"ax",@progbits
	.align	128
        .global         triton_poi_fused_relu_threshold_backward_5
        .type           triton_poi_fused_relu_threshold_backward_5,@function
        .size           triton_poi_fused_relu_threshold_backward_5,(.L_x_1 - triton_poi_fused_relu_threshold_backward_5)
        .other          triton_poi_fused_relu_threshold_backward_5,@"STO_CUDA_ENTRY STV_DEFAULT"
triton_poi_fused_relu_threshold_backward_5:
.text.triton_poi_fused_relu_threshold_backward_5:
[----:B------:R-:W-:Y:S01]  /*0000*/  LDC R1, c[0x0][0x28] ;  /* 0x00000a00ff017b82 */ /* 0x000fe20000000800 */
[----:B------:R-:W1:Y:S07]  /*0010*/  S2R R0, SR_TID.X ;  /* 0x0000000000007919 */ /* 0x000e6e0000002100 */
[----:B------:R-:W2:Y:S01]  /*0020*/  LDC.64 R4, c[0x0][0x218] ;  /* 0x00008600ff047b82 */ /* 0x000ea20000000a00 */
[----:B------:R-:W-:Y:S01]  /*0030*/  ULDC.64 UR4, c[0x0][0x208] ;  /* 0x0000820000047ab9 */ /* 0x000fe20000000a00 */
[----:B------:R-:W-:Y:S01]  /*0040*/  ULDC.64 UR6, c[0x0][0x220] ;  /* 0x0000880000067ab9 */ /* 0x000fe20000000a00 */
[----:B------:R-:W3:Y:S05]  /*0050*/  S2R R7, SR_CTAID.X ;  /* 0x0000000000077919 */ /* 0x000eea0000002500 */
[----:B------:R-:W4:Y:S01]  /*0060*/  LDC.64 R2, c[0x0][0x210] ;  /* 0x00008400ff027b82 */ /* 0x000f220000000a00 */
[----:B-1----:R-:W-:Y:S01]  /*0070*/  IMAD.SHL.U32 R0, R0, 0x2, RZ ;  /* 0x0000000200007824 */ /* 0x002fe200078e00ff */
[----:B---3--:R-:W-:-:S04]  /*0080*/  SHF.R.S32.HI R6, RZ, 0x17, R7 ;  /* 0x00000017ff067819 */ /* 0x008fc80000011407 */
[----:B------:R-:W-:-:S05]  /*0090*/  LOP3.LUT R0, R0, 0xfe, RZ, 0xc0, !PT ;  /* 0x000000fe00007812 */ /* 0x000fca00078ec0ff */
[----:B------:R-:W-:Y:S01]  /*00a0*/  IMAD R7, R7, 0x100, R0 ;  /* 0x0000010007077824 */ /* 0x000fe200078e0200 */
[----:B------:R-:W-:-:S03]  /*00b0*/  SGXT R0, R6, 0x1 ;  /* 0x000000010600781a */ /* 0x000fc60000000200 */
[----:B----4-:R-:W-:Y:S01]  /*00c0*/  IMAD.WIDE R2, R7, 0x4, R2 ;  /* 0x0000000407027825 */ /* 0x010fe200078e0202 */
[----:B------:R-:W-:-:S04]  /*00d0*/  LEA.HI R0, R0, R7, RZ, 0xb ;  /* 0x0000000700007211 */ /* 0x000fc800078f58ff */
[----:B------:R-:W-:-:S05]  /*00e0*/  LOP3.LUT R0, R0, 0xfffff800, RZ, 0xc0, !PT ;  /* 0xfffff80000007812 */ /* 0x000fca00078ec0ff */
[----:B------:R-:W-:-:S04]  /*00f0*/  IMAD.IADD R9, R7, 0x1, -R0 ;  /* 0x0000000107097824 */ /* 0x000fc800078e0a00 */
[----:B--2---:R-:W-:Y:S02]  /*0100*/  IMAD.WIDE R4, R9, 0x4, R4 ;  /* 0x0000000409047825 */ /* 0x004fe400078e0204 */
[----:B------:R-:W2:Y:S04]  /*0110*/  LDG.E.64 R8, desc[UR4][R2.64] ;  /* 0x0000000402087981 */ /* 0x000ea8000c1e1b00 */
[----:B------:R-:W2:Y:S01]  /*0120*/  LDG.E.EL.64 R4, desc[UR4][R4.64] ;  /* 0x0000000404047981 */ /* 0x000ea2000c2e1b00 */
[----:B------:R-:W-:-:S04]  /*0130*/  IADD3 R6, P2, R7, UR6, RZ ;  /* 0x0000000607067c10 */ /* 0x000fc8000ff5e0ff */
[----:B------:R-:W-:Y:S02]  /*0140*/  LEA.HI.X.SX32 R7, R7, UR7, 0x1, P2 ;  /* 0x0000000707077c11 */ /* 0x000fe400090f0eff */
[C---:B--2---:R-:W-:Y:S01]  /*0150*/  FSETP.GEU.AND P1, PT, R8.reuse, -R4, PT ;  /* 0x800000040800720b */ /* 0x044fe20003f2e000 */
[----:B------:R-:W-:Y:S01]  /*0160*/  FADD R8, R8, R4 ;  /* 0x0000000408087221 */ /* 0x000fe20000000000 */
[C---:B------:R-:W-:Y:S01]  /*0170*/  FADD R0, R9.reuse, R5 ;  /* 0x0000000509007221 */ /* 0x040fe20000000000 */
[----:B------:R-:W-:-:S03]  /*0180*/  FSETP.GEU.AND P0, PT, R9, -R5, PT ;  /* 0x800000050900720b */ /* 0x000fc60003f0e000 */
[----:B------:R-:W-:Y:S02]  /*0190*/  FSEL R8, R8, RZ, P1 ;  /* 0x000000ff08087208 */ /* 0x000fe40000800000 */
[----:B------:R-:W-:Y:S02]  /*01a0*/  FSEL R9, R0, RZ, P0 ;  /* 0x000000ff00097208 */ /* 0x000fe40000000000 */
[----:B------:R-:W-:Y:S02]  /*01b0*/  FSETP.GTU.AND P1, PT, R8, RZ, PT ;  /* 0x000000ff0800720b */ /* 0x000fe40003f2c000 */
[----:B------:R-:W-:Y:S01]  /*01c0*/  FSETP.GTU.AND P0, PT, R9, RZ, PT ;  /* 0x000000ff0900720b */ /* 0x000fe20003f0c000 */
[----:B------:R-:W-:Y:S01]  /*01d0*/  STG.E.64 desc[UR4][R2.64], R8 ;  /* 0x0000000802007986 */ /* 0x000fe2000c101b04 */
[----:B------:R-:W-:Y:S02]  /*01e0*/  SEL R0, RZ, 0x1, P1 ;  /* 0x00000001ff007807 */ /* 0x000fe40000800000 */
[----:B------:R-:W-:-:S05]  /*01f0*/  SEL R5, RZ, 0x100, P0 ;  /* 0x00000100ff057807 */ /* 0x000fca0000000000 */
[----:B------:R-:W-:-:S05]  /*0200*/  IMAD.IADD R5, R0, 0x1, R5 ;  /* 0x0000000100057824 */ /* 0x000fca00078e0205 */
[----:B------:R-:W-:Y:S01]  /*0210*/  STG.E.U16 desc[UR4][R6.64], R5 ;  /* 0x0000000506007986 */ /* 0x000fe2000c101504 */
[----:B------:R-:W-:Y:S05]  /*0220*/  EXIT ;  /* 0x000000000000794d */ /* 0x000fea0003800000 */
.L_x_0:
[----:B------:R-:W-:-:S00]  /*0230*/  BRA `(.L_x_0) ;  /* 0xfffffffc00fc7947 */ /* 0x000fc0000383ffff */
[----:B------:R-:W-:-:S00]  /*0240*/  NOP ;  /* 0x0000000000007918 */ /* 0x000fc00000000000 */
        /* <DEDUP_REMOVED lines=11> */
.L_x_1:


//--------------------- .nv.constant0.triton_poi_fused_relu_threshold_backward_5 --------------------------
	.section	.nv.constant0.triton_poi_fused_relu_threshold_backward_5,"a",@progbits
	.sectionflags	@""
	.align	4
.nv.constant0.triton_poi_fused_relu_threshold_backward_5:
	.zero		556
